	.headerflags	@"EF_CUDA_TEXMODE_UNIFIED EF_CUDA_64BIT_ADDRESS EF_CUDA_ACCELERATORS EF_CUDA_SM90 EF_CUDA_VIRTUAL_SM(EF_CUDA_SM90)"
	.elftype	@"ET_EXEC"


//--------------------- .nv.info                  --------------------------
	.section	.nv.info,"",@"SHT_CUDA_INFO"
	.align	4


	//----- nvinfo : EIATTR_REGCOUNT
	.align		4
        /*0000*/ 	.byte	0x04, 0x2f
        /*0002*/ 	.short	(.L_1 - .L_0)
	.align		4
.L_0:
        /*0004*/ 	.word	index@(triton_poi_fused_convolution_14)
        /*0008*/ 	.word	0x0000001c


	//----- nvinfo : EIATTR_MIN_STACK_SIZE
	.align		4
.L_1:
        /*000c*/ 	.byte	0x04, 0x12
        /*000e*/ 	.short	(.L_3 - .L_2)
	.align		4
.L_2:
        /*0010*/ 	.word	index@(triton_poi_fused_convolution_14)
        /*0014*/ 	.word	0x00000000


	//----- nvinfo : EIATTR_FRAME_SIZE
	.align		4
.L_3:
        /*0018*/ 	.byte	0x04, 0x11
        /*001a*/ 	.short	(.L_5 - .L_4)
	.align		4
.L_4:
        /*001c*/ 	.word	index@(triton_poi_fused_convolution_14)
        /*0020*/ 	.word	0x00000000


	//----- nvinfo : EIATTR_MIN_STACK_SIZE
	.align		4
.L_5:
        /*0024*/ 	.byte	0x04, 0x12
        /*0026*/ 	.short	(.L_7 - .L_6)
	.align		4
.L_6:
        /*0028*/ 	.word	index@(triton_poi_fused_convolution_14)
        /*002c*/ 	.word	0x00000000
.L_7:


//--------------------- .nv.info.triton_poi_fused_convolution_14 --------------------------
	.section	.nv.info.triton_poi_fused_convolution_14,"",@"SHT_CUDA_INFO"
	.sectionflags	@""
	.align	4


	//----- nvinfo : EIATTR_CUDA_API_VERSION
	.align		4
        /*0000*/ 	.byte	0x04, 0x37
        /*0002*/ 	.short	(.L_9 - .L_8)
.L_8:
        /*0004*/ 	.word	0x0000007c


	//----- nvinfo : EIATTR_KPARAM_INFO
	.align		4
.L_9:
        /*0008*/ 	.byte	0x04, 0x17
        /*000a*/ 	.short	(.L_11 - .L_10)
.L_10:
        /*000c*/ 	.word	0x00000000
        /*0010*/ 	.short	0x0004
        /*0012*/ 	.short	0x001c
        /*0014*/ 	.byte	0x00, 0xf0, 0x11, 0x00


	//----- nvinfo : EIATTR_KPARAM_INFO
	.align		4
.L_11:
        /*0018*/ 	.byte	0x04, 0x17
        /*001a*/ 	.short	(.L_13 - .L_12)
.L_12:
        /*001c*/ 	.word	0x00000000
        /*0020*/ 	.short	0x0003
        /*0022*/ 	.short	0x0018
        /*0024*/ 	.byte	0x00, 0xf0, 0x11, 0x00


	//----- nvinfo : EIATTR_KPARAM_INFO
	.align		4
.L_13:
        /*0028*/ 	.byte	0x04, 0x17
        /*002a*/ 	.short	(.L_15 - .L_14)
.L_14:
        /*002c*/ 	.word	0x00000000
        /*0030*/ 	.short	0x0002
        /*0032*/ 	.short	0x0010
        /*0034*/ 	.byte	0x00, 0xf4, 0x21, 0x00


	//----- nvinfo : EIATTR_KPARAM_INFO
	.align		4
.L_15:
        /*0038*/ 	.byte	0x04, 0x17
        /*003a*/ 	.short	(.L_17 - .L_16)
.L_16:
        /*003c*/ 	.word	0x00000000
        /*0040*/ 	.short	0x0001
        /*0042*/ 	.short	0x0008
        /*0044*/ 	.byte	0x00, 0xf4, 0x21, 0x00


	//----- nvinfo : EIATTR_KPARAM_INFO
	.align		4
.L_17:
        /*0048*/ 	.byte	0x04, 0x17
        /*004a*/ 	.short	(.L_19 - .L_18)
.L_18:
        /*004c*/ 	.word	0x00000000
        /*0050*/ 	.short	0x0000
        /*0052*/ 	.short	0x0000
        /*0054*/ 	.byte	0x00, 0xf4, 0x21, 0x00


	//----- nvinfo : EIATTR_SPARSE_MMA_MASK
	.align		4
.L_19:
        /*0058*/ 	.byte	0x03, 0x50
        /*005a*/ 	.short	0x0000


	//----- nvinfo : EIATTR_MAXREG_COUNT
	.align		4
        /*005c*/ 	.byte	0x03, 0x1b
        /*005e*/ 	.short	0x00ff


	//----- nvinfo : EIATTR_EXIT_INSTR_OFFSETS
	.align		4
        /*0060*/ 	.byte	0x04, 0x1c
        /*0062*/ 	.short	(.L_21 - .L_20)


	//   ....[0]....
.L_20:
        /*0064*/ 	.word	0x00000560


	//   ....[1]....
        /*0068*/ 	.word	0x00000580


	//----- nvinfo : EIATTR_REQNTID
	.align		4
.L_21:
        /*006c*/ 	.byte	0x04, 0x10
        /*006e*/ 	.short	(.L_23 - .L_22)
.L_22:
        /*0070*/ 	.word	0x00000080
        /*0074*/ 	.word	0x00000001
        /*0078*/ 	.word	0x00000001


	//----- nvinfo : EIATTR_CBANK_PARAM_SIZE
	.align		4
.L_23:
        /*007c*/ 	.byte	0x03, 0x19
        /*007e*/ 	.short	0x0020


	//----- nvinfo : EIATTR_PARAM_CBANK
	.align		4
        /*0080*/ 	.byte	0x04, 0x0a
        /*0082*/ 	.short	(.L_25 - .L_24)
	.align		4
.L_24:
        /*0084*/ 	.word	index@(.nv.constant0.triton_poi_fused_convolution_14)
        /*0088*/ 	.short	0x0210
        /*008a*/ 	.short	0x0020


	//----- nvinfo : EIATTR_SW_WAR
	.align		4
.L_25:
        /*008c*/ 	.byte	0x04, 0x36
        /*008e*/ 	.short	(.L_27 - .L_26)
.L_26:
        /*0090*/ 	.word	0x00000008
.L_27:


//--------------------- .nv.callgraph             --------------------------
	.section	.nv.callgraph,"",@"SHT_CUDA_CALLGRAPH"
	.align	4
	.sectionentsize	8
	.align		4
        /*0000*/ 	.word	0x00000000
	.align		4
        /*0004*/ 	.word	0xffffffff
	.align		4
        /*0008*/ 	.word	0x00000000
	.align		4
        /*000c*/ 	.word	0xfffffffe
	.align		4
        /*0010*/ 	.word	0x00000000
	.align		4
        /*0014*/ 	.word	0xfffffffd
	.align		4
        /*0018*/ 	.word	0x00000000
	.align		4
        /*001c*/ 	.word	0xfffffffc


//--------------------- .text.triton_poi_fused_convolution_14 --------------------------
	.section	.text.triton_poi_fused_convolution_14,"ax",@progbits
	.sectionflags	@"SHF_BARRIERS=1"
	.align	128
        .global         triton_poi_fused_convolution_14
        .type           triton_poi_fused_convolution_14,@function
        .size           triton_poi_fused_convolution_14,(.L_x_1 - triton_poi_fused_convolution_14)
        .other          triton_poi_fused_convolution_14,@"STO_CUDA_ENTRY STV_DEFAULT"
triton_poi_fused_convolution_14:
.text.triton_poi_fused_convolution_14:
[----:B------:R-:W0:Y:S02]  /*0000*/  LDC R1, c[0x0][0x28] ;  /* 0x00000a00ff017b82 */ /* 0x000e240000000800 */
[----:B------:R-:W1:Y:S01]  /*0010*/  S2R R18, SR_TID.X ;  /* 0x0000000000127919 */ /* 0x000e620000002100 */
[----:B------:R-:W2:Y:S01]  /*0020*/  LDC.64 R4, c[0x0][0x210] ;  /* 0x00008400ff047b82 */ /* 0x000ea20000000a00 */
[----:B------:R-:W-:Y:S01]  /*0030*/  CS2R R10, SRZ ;  /* 0x00000000000a7805 */ /* 0x000fe2000001ff00 */
[----:B------:R-:W-:Y:S01]  /*0040*/  ULDC.64 UR6, c[0x0][0x208] ;  /* 0x0000820000067ab9 */ /* 0x000fe20000000a00 */
[----:B------:R-:W3:Y:S01]  /*0050*/  S2R R0, SR_CTAID.X ;  /* 0x0000000000007919 */ /* 0x000ee20000002500 */
[----:B------:R-:W-:Y:S02]  /*0060*/  CS2R R12, SRZ ;  /* 0x00000000000c7805 */ /* 0x000fe4000001ff00 */
[----:B------:R-:W-:Y:S01]  /*0070*/  CS2R R14, SRZ ;  /* 0x00000000000e7805 */ /* 0x000fe2000001ff00 */
[----:B------:R-:W4:Y:S01]  /*0080*/  S2R R2, SR_CTAID.Y ;  /* 0x0000000000027919 */ /* 0x000f220000002600 */
[----:B-1----:R-:W-:Y:S01]  /*0090*/  SHF.R.U32.HI R3, RZ, 0x3, R18 ;  /* 0x00000003ff037819 */ /* 0x002fe20000011612 */
[----:B------:R-:W-:-:S02]  /*00a0*/  IMAD.SHL.U32 R21, R18, 0x4, RZ ;  /* 0x0000000412157824 */ /* 0x000fc400078e00ff */
[----:B---3--:R-:W-:Y:S01]  /*00b0*/  IMAD.SHL.U32 R0, R0, 0x20, RZ ;  /* 0x0000002000007824 */ /* 0x008fe200078e00ff */
[----:B------:R-:W-:Y:S01]  /*00c0*/  SGXT.U32 R3, R3, 0x4 ;  /* 0x000000040303781a */ /* 0x000fe20000000000 */
[----:B----4-:R-:W-:-:S03]  /*00d0*/  IMAD.SHL.U32 R20, R2, 0x20, RZ ;  /* 0x0000002002147824 */ /* 0x010fc600078e00ff */
[----:B------:R-:W-:Y:S02]  /*00e0*/  LOP3.LUT R8, R0, 0x1c, R21, 0xf8, !PT ;  /* 0x0000001c00087812 */ /* 0x000fe400078ef815 */
[----:B------:R-:W-:Y:S02]  /*00f0*/  LOP3.LUT R6, R20, R3, RZ, 0xfc, !PT ;  /* 0x0000000314067212 */ /* 0x000fe400078efcff */
[----:B------:R-:W-:Y:S02]  /*0100*/  LOP3.LUT R7, R20, 0x10, R3, 0xfe, !PT ;  /* 0x0000001014077812 */ /* 0x000fe400078efe03 */
[----:B------:R-:W-:Y:S01]  /*0110*/  ISETP.GE.AND P0, PT, R8, 0x100, PT ;  /* 0x000001000800780c */ /* 0x000fe20003f06270 */
[--C-:B------:R-:W-:Y:S02]  /*0120*/  IMAD R9, R6, 0x100, R8.reuse ;  /* 0x0000010006097824 */ /* 0x100fe400078e0208 */
[----:B------:R-:W-:Y:S02]  /*0130*/  IMAD R17, R7, 0x100, R8 ;  /* 0x0000010007117824 */ /* 0x000fe400078e0208 */
[----:B--2---:R-:W-:Y:S01]  /*0140*/  IMAD.WIDE R6, R9, 0x4, R4 ;  /* 0x0000000409067825 */ /* 0x004fe200078e0204 */
[----:B------:R-:W-:-:S03]  /*0150*/  CS2R R8, SRZ ;  /* 0x0000000000087805 */ /* 0x000fc6000001ff00 */
[----:B------:R-:W-:-:S04]  /*0160*/  IMAD.WIDE R16, R17, 0x4, R4 ;  /* 0x0000000411107825 */ /* 0x000fc800078e0204 */
[----:B------:R1:W2:Y:S04]  /*0170*/  @!P0 LDG.E.EL.128 R8, desc[UR6][R6.64] ;  /* 0x0000000606088981 */ /* 0x0002a8000c2e1d00 */
[----:B------:R3:W4:Y:S01]  /*0180*/  @!P0 LDG.E.EL.128 R12, desc[UR6][R16.64] ;  /* 0x00000006100c8981 */ /* 0x000722000c2e1d00 */
[----:B------:R-:W5:Y:S01]  /*0190*/  S2UR UR5, SR_CgaCtaId ;  /* 0x00000000000579c3 */ /* 0x000f620000008800 */
[C---:B------:R-:W-:Y:S01]  /*01a0*/  IMAD.SHL.U32 R4, R18.reuse, 0x80, RZ ;  /* 0x0000008012047824 */ /* 0x040fe200078e00ff */
[----:B------:R-:W-:Y:S01]  /*01b0*/  UMOV UR4, 0x400 ;  /* 0x0000040000047882 */ /* 0x000fe20000000000 */
[----:B------:R-:W-:Y:S01]  /*01c0*/  IMAD.SHL.U32 R5, R18, 0x2, RZ ;  /* 0x0000000212057824 */ /* 0x000fe200078e00ff */
[----:B------:R-:W-:Y:S02]  /*01d0*/  SHF.R.S32.HI R2, RZ, 0x1a, R2 ;  /* 0x0000001aff027819 */ /* 0x000fe40000011402 */
[----:B------:R-:W-:-:S02]  /*01e0*/  LOP3.LUT R18, R4, 0x380, RZ, 0xc0, !PT ;  /* 0x0000038004127812 */ /* 0x000fc400078ec0ff */
[----:B------:R-:W-:Y:S02]  /*01f0*/  LOP3.LUT R4, R21, 0x1fc, RZ, 0xc0, !PT ;  /* 0x000001fc15047812 */ /* 0x000fe400078ec0ff */
[----:B------:R-:W-:Y:S02]  /*0200*/  LOP3.LUT R19, R5, 0xf0, RZ, 0xc0, !PT ;  /* 0x000000f005137812 */ /* 0x000fe400078ec0ff */
[----:B------:R-:W-:Y:S02]  /*0210*/  LOP3.LUT R5, R18, R3, RZ, 0xfc, !PT ;  /* 0x0000000312057212 */ /* 0x000fe400078efcff */
[----:B-1----:R-:W-:Y:S02]  /*0220*/  LOP3.LUT R7, R4, 0x200, RZ, 0xfc, !PT ;  /* 0x0000020004077812 */ /* 0x002fe400078efcff */
[C---:B---3--:R-:W-:Y:S02]  /*0230*/  LOP3.LUT R16, R18.reuse, 0x20, RZ, 0xfc, !PT ;  /* 0x0000002012107812 */ /* 0x048fe400078efcff */
[----:B------:R-:W-:-:S02]  /*0240*/  LOP3.LUT R17, R18, 0x40, RZ, 0xfc, !PT ;  /* 0x0000004012117812 */ /* 0x000fc400078efcff */
[----:B------:R-:W-:Y:S02]  /*0250*/  SHF.R.U32.HI R22, RZ, 0x1, R7 ;  /* 0x00000001ff167819 */ /* 0x000fe40000011607 */
[----:B------:R-:W-:Y:S01]  /*0260*/  LOP3.LUT R20, R20, 0x1c, R21, 0xf8, !PT ;  /* 0x0000001c14147812 */ /* 0x000fe200078ef815 */
[----:B-----5:R-:W-:Y:S01]  /*0270*/  UPRMT UR4, UR5, 0x654, UR4 ;  /* 0x0000065405047896 */ /* 0x020fe20008000004 */
[----:B------:R-:W-:-:S04]  /*0280*/  SGXT R21, R2, 0x1 ;  /* 0x000000010215781a */ /* 0x000fc80000000200 */
[----:B------:R-:W-:Y:S01]  /*0290*/  LEA.HI R21, R21, R20, RZ, 0x8 ;  /* 0x0000001415157211 */ /* 0x000fe200078f40ff */
[----:B------:R-:W-:Y:S01]  /*02a0*/  VIADD R7, R19, UR4 ;  /* 0x0000000413077c36 */ /* 0x000fe20008000000 */
[C---:B------:R-:W-:Y:S02]  /*02b0*/  LEA.HI R6, R18.reuse, UR4, RZ, 0x1f ;  /* 0x0000000412067c11 */ /* 0x040fe4000f8ff8ff */
[----:B------:R-:W-:Y:S01]  /*02c0*/  LOP3.LUT R18, R18, 0x60, RZ, 0xfc, !PT ;  /* 0x0000006012127812 */ /* 0x000fe200078efcff */
[----:B------:R-:W-:Y:S01]  /*02d0*/  IMAD.SHL.U32 R2, R21, 0x100, RZ ;  /* 0x0000010015027824 */ /* 0x000fe200078e00ff */
[----:B------:R-:W-:Y:S01]  /*02e0*/  LEA.HI R16, R16, UR4, RZ, 0x1f ;  /* 0x0000000410107c11 */ /* 0x000fe2000f8ff8ff */
[----:B------:R-:W-:Y:S01]  /*02f0*/  IMAD R23, R5, 0x4, R6 ;  /* 0x0000000405177824 */ /* 0x000fe200078e0206 */
[----:B------:R-:W-:Y:S02]  /*0300*/  LEA.HI R6, R17, UR4, RZ, 0x1f ;  /* 0x0000000411067c11 */ /* 0x000fe4000f8ff8ff */
[----:B------:R-:W-:-:S02]  /*0310*/  LEA.HI R18, R18, UR4, RZ, 0x1f ;  /* 0x0000000412127c11 */ /* 0x000fc4000f8ff8ff */
[----:B------:R-:W-:Y:S01]  /*0320*/  LOP3.LUT R19, R22, 0x1f0, RZ, 0xc0, !PT ;  /* 0x000001f016137812 */ /* 0x000fe200078ec0ff */
[----:B------:R-:W-:Y:S01]  /*0330*/  IMAD R22, R5, 0x4, R16 ;  /* 0x0000000405167824 */ /* 0x000fe200078e0210 */
[----:B------:R-:W-:Y:S01]  /*0340*/  LOP3.LUT R21, R21, 0xffffff00, RZ, 0xc0, !PT ;  /* 0xffffff0015157812 */ /* 0x000fe200078ec0ff */
[C---:B------:R-:W-:Y:S02]  /*0350*/  IMAD R25, R5.reuse, 0x4, R6 ;  /* 0x0000000405197824 */ /* 0x040fe400078e0206 */
[----:B------:R-:W-:Y:S02]  /*0360*/  IMAD R24, R5, 0x4, R18 ;  /* 0x0000000405187824 */ /* 0x000fe400078e0212 */
[----:B------:R-:W-:Y:S02]  /*0370*/  VIADD R19, R19, UR4 ;  /* 0x0000000413137c36 */ /* 0x000fe40008000000 */
[C---:B------:R-:W-:Y:S02]  /*0380*/  IMAD R16, R4.reuse, 0x4, R7 ;  /* 0x0000000404107824 */ /* 0x040fe400078e0207 */
[----:B------:R-:W-:Y:S01]  /*0390*/  IMAD R4, R4, 0x4, R19 ;  /* 0x0000000404047824 */ /* 0x000fe200078e0213 */
[----:B--2---:R-:W-:Y:S04]  /*03a0*/  STS [R23], R8 ;  /* 0x0000000817007388 */ /* 0x004fe80000000800 */
[----:B------:R1:W-:Y:S04]  /*03b0*/  STS [R22+0x80], R9 ;  /* 0x0000800916007388 */ /* 0x0003e80000000800 */
[----:B------:R-:W-:Y:S04]  /*03c0*/  STS [R25+0x100], R10 ;  /* 0x0001000a19007388 */ /* 0x000fe80000000800 */
[----:B------:R2:W-:Y:S01]  /*03d0*/  STS [R24+0x180], R11 ;  /* 0x0001800b18007388 */ /* 0x0005e20000000800 */
[----:B-1----:R-:W1:Y:S03]  /*03e0*/  LDC.64 R8, c[0x0][0x220] ;  /* 0x00008800ff087b82 */ /* 0x002e660000000a00 */
[----:B----4-:R3:W-:Y:S04]  /*03f0*/  STS [R23+0x40], R12 ;  /* 0x0000400c17007388 */ /* 0x0107e80000000800 */
[----:B------:R4:W-:Y:S01]  /*0400*/  STS [R22+0xc0], R13 ;  /* 0x0000c00d16007388 */ /* 0x0009e20000000800 */
[----:B--2---:R-:W2:Y:S03]  /*0410*/  LDC.64 R10, c[0x0][0x218] ;  /* 0x00008600ff0a7b82 */ /* 0x004ea60000000a00 */
[----:B------:R-:W-:Y:S01]  /*0420*/  STS [R25+0x140], R14 ;  /* 0x0001400e19007388 */ /* 0x000fe20000000800 */
[----:B---3--:R-:W-:-:S03]  /*0430*/  LOP3.LUT R12, R2, 0xffff0000, RZ, 0xc0, !PT ;  /* 0xffff0000020c7812 */ /* 0x008fc600078ec0ff */
[----:B------:R-:W-:Y:S01]  /*0440*/  STS [R24+0x1c0], R15 ;  /* 0x0001c00f18007388 */ /* 0x000fe20000000800 */
[----:B------:R-:W-:Y:S02]  /*0450*/  LOP3.LUT R2, R0, R3, RZ, 0xfc, !PT ;  /* 0x0000000300027212 */ /* 0x000fe400078efcff */
[----:B------:R-:W-:Y:S01]  /*0460*/  LOP3.LUT R0, R0, 0x10, R3, 0xfe, !PT ;  /* 0x0000001000007812 */ /* 0x000fe200078efe03 */
[----:B------:R-:W-:Y:S01]  /*0470*/  BAR.SYNC.DEFER_BLOCKING 0x0 ;  /* 0x0000000000007b1d */ /* 0x000fe20000010000 */
[----:B------:R-:W-:Y:S02]  /*0480*/  IADD3 R21, R12, R20, -R21 ;  /* 0x000000140c157210 */ /* 0x000fe40007ffe815 */
[----:B------:R-:W-:Y:S02]  /*0490*/  ISETP.GE.AND P0, PT, R2, 0x100, PT ;  /* 0x000001000200780c */ /* 0x000fe40003f06270 */
[----:B------:R-:W-:Y:S01]  /*04a0*/  ISETP.GE.AND P1, PT, R0, 0x100, PT ;  /* 0x000001000000780c */ /* 0x000fe20003f26270 */
[----:B----4-:R-:W-:-:S02]  /*04b0*/  IMAD R13, R2, 0x100, R21 ;  /* 0x00000100020d7824 */ /* 0x010fc400078e0215 */
[----:B------:R-:W-:Y:S02]  /*04c0*/  IMAD R21, R0, 0x100, R21 ;  /* 0x0000010000157824 */ /* 0x000fe400078e0215 */
[----:B--2---:R-:W-:-:S04]  /*04d0*/  IMAD.WIDE R2, R13, 0x4, R10 ;  /* 0x000000040d027825 */ /* 0x004fc800078e020a */
[----:B------:R-:W-:-:S04]  /*04e0*/  IMAD.WIDE R10, R21, 0x4, R10 ;  /* 0x00000004150a7825 */ /* 0x000fc800078e020a */
[--C-:B-1----:R-:W-:Y:S01]  /*04f0*/  IMAD.WIDE R12, R13, 0x4, R8.reuse ;  /* 0x000000040d0c7825 */ /* 0x102fe200078e0208 */
[----:B------:R-:W1:Y:S03]  /*0500*/  LDS.128 R16, [R16] ;  /* 0x0000000010107984 */ /* 0x000e660000000c00 */
[----:B------:R-:W-:Y:S01]  /*0510*/  IMAD.WIDE R8, R21, 0x4, R8 ;  /* 0x0000000415087825 */ /* 0x000fe200078e0208 */
[----:B------:R-:W2:Y:S04]  /*0520*/  LDS.128 R4, [R4+0x800] ;  /* 0x0008000004047984 */ /* 0x000ea80000000c00 */
[----:B-1----:R1:W-:Y:S04]  /*0530*/  @!P0 STG.E.128 desc[UR6][R2.64], R16 ;  /* 0x0000001002008986 */ /* 0x0023e8000c101d06 */
[----:B--2---:R1:W-:Y:S04]  /*0540*/  @!P1 STG.E.128 desc[UR6][R10.64], R4 ;  /* 0x000000040a009986 */ /* 0x0043e8000c101d06 */
[----:B------:R1:W-:Y:S01]  /*0550*/  @!P0 STG.E.128 desc[UR6][R12.64], R16 ;  /* 0x000000100c008986 */ /* 0x0003e2000c101d06 */
[----:B------:R-:W-:Y:S05]  /*0560*/  @P1 EXIT ;  /* 0x000000000000194d */ /* 0x000fea0003800000 */
[----:B------:R-:W-:Y:S01]  /*0570*/  STG.E.128 desc[UR6][R8.64], R4 ;  /* 0x0000000408007986 */ /* 0x000fe2000c101d06 */
[----:B------:R-:W-:Y:S05]  /*0580*/  EXIT ;  /* 0x000000000000794d */ /* 0x000fea0003800000 */
.L_x_0:
[----:B------:R-:W-:-:S00]  /*0590*/  BRA `(.L_x_0) ;  /* 0xfffffffc00fc7947 */ /* 0x000fc0000383ffff */
[----:B------:R-:W-:-:S00]  /*05a0*/  NOP ;  /* 0x0000000000007918 */ /* 0x000fc00000000000 */
        /* <DEDUP_REMOVED lines=13> */
.L_x_1:


//--------------------- .nv.shared.triton_poi_fused_convolution_14 --------------------------
	.section	.nv.shared.triton_poi_fused_convolution_14,"aw",@nobits
	.sectionflags	@""
	.align	16
	.zero		1024


//--------------------- .nv.constant0.triton_poi_fused_convolution_14 --------------------------
	.section	.nv.constant0.triton_poi_fused_convolution_14,"a",@progbits
	.sectionflags	@""
	.align	4
.nv.constant0.triton_poi_fused_convolution_14:
	.zero		560
